//
// Generated by NVIDIA NVVM Compiler
//
// Compiler Build ID: CL-36424714
// Cuda compilation tools, release 13.0, V13.0.88
// Based on NVVM 20.0.0
//

.version 9.0
.target sm_100
.address_size 64

	// .globl	_Z15transposeGlobalPdS_i
// _ZZ15transposeSharedPdS_iiE4tile has been demoted

.visible .entry _Z15transposeGlobalPdS_i(
	.param .u64 .ptr .align 1 _Z15transposeGlobalPdS_i_param_0,
	.param .u64 .ptr .align 1 _Z15transposeGlobalPdS_i_param_1,
	.param .u32 _Z15transposeGlobalPdS_i_param_2
)
{
	.reg .pred 	%p<2>;
	.reg .b32 	%r<15>;
	.reg .b64 	%rd<9>;
	.reg .b64 	%fd<2>;

	ld.param.u64 	%rd1, [_Z15transposeGlobalPdS_i_param_0];
	ld.param.u64 	%rd2, [_Z15transposeGlobalPdS_i_param_1];
	ld.param.u32 	%r4, [_Z15transposeGlobalPdS_i_param_2];
	mov.u32 	%r5, %ctaid.x;
	mov.u32 	%r6, %ntid.x;
	mov.u32 	%r7, %tid.x;
	mad.lo.s32 	%r1, %r5, %r6, %r7;
	mov.u32 	%r8, %ctaid.y;
	mov.u32 	%r9, %ntid.y;
	mov.u32 	%r10, %tid.y;
	mad.lo.s32 	%r11, %r8, %r9, %r10;
	max.s32 	%r12, %r1, %r11;
	setp.ge.s32 	%p1, %r12, %r4;
	@%p1 bra 	$L__BB0_2;
	cvta.to.global.u64 	%rd3, %rd1;
	cvta.to.global.u64 	%rd4, %rd2;
	mad.lo.s32 	%r13, %r4, %r1, %r11;
	mul.wide.s32 	%rd5, %r13, 8;
	add.s64 	%rd6, %rd3, %rd5;
	ld.global.f64 	%fd1, [%rd6];
	mad.lo.s32 	%r14, %r4, %r11, %r1;
	mul.wide.s32 	%rd7, %r14, 8;
	add.s64 	%rd8, %rd4, %rd7;
	st.global.f64 	[%rd8], %fd1;
$L__BB0_2:
	ret;

}
	// .globl	_Z15transposeSharedPdS_ii
.visible .entry _Z15transposeSharedPdS_ii(
	.param .u64 .ptr .align 1 _Z15transposeSharedPdS_ii_param_0,
	.param .u64 .ptr .align 1 _Z15transposeSharedPdS_ii_param_1,
	.param .u32 _Z15transposeSharedPdS_ii_param_2,
	.param .u32 _Z15transposeSharedPdS_ii_param_3
)
{
	.reg .pred 	%p<4>;
	.reg .b32 	%r<22>;
	.reg .b64 	%rd<9>;
	.reg .b64 	%fd<3>;
	// demoted variable
	.shared .align 8 .b8 _ZZ15transposeSharedPdS_iiE4tile[8192];
	ld.param.u64 	%rd1, [_Z15transposeSharedPdS_ii_param_0];
	ld.param.u64 	%rd2, [_Z15transposeSharedPdS_ii_param_1];
	ld.param.u32 	%r5, [_Z15transposeSharedPdS_ii_param_2];
	ld.param.u32 	%r6, [_Z15transposeSharedPdS_ii_param_3];
	mov.u32 	%r7, %ctaid.x;
	mov.u32 	%r1, %tid.x;
	mad.lo.s32 	%r2, %r6, %r7, %r1;
	mov.u32 	%r8, %ctaid.y;
	mov.u32 	%r3, %tid.y;
	mad.lo.s32 	%r4, %r6, %r8, %r3;
	max.s32 	%r9, %r2, %r4;
	setp.lt.s32 	%p1, %r9, %r5;
	setp.ge.s32 	%p2, %r9, %r5;
	@%p2 bra 	$L__BB1_2;
	cvta.to.global.u64 	%rd3, %rd1;
	mad.lo.s32 	%r10, %r4, %r5, %r2;
	mul.wide.s32 	%rd4, %r10, 8;
	add.s64 	%rd5, %rd3, %rd4;
	ld.global.f64 	%fd1, [%rd5];
	shl.b32 	%r11, %r3, 8;
	mov.u32 	%r12, _ZZ15transposeSharedPdS_iiE4tile;
	add.s32 	%r13, %r12, %r11;
	shl.b32 	%r14, %r1, 3;
	add.s32 	%r15, %r13, %r14;
	st.shared.f64 	[%r15], %fd1;
$L__BB1_2:
	bar.sync 	0;
	not.pred 	%p3, %p1;
	@%p3 bra 	$L__BB1_4;
	shl.b32 	%r16, %r1, 8;
	mov.u32 	%r17, _ZZ15transposeSharedPdS_iiE4tile;
	add.s32 	%r18, %r17, %r16;
	shl.b32 	%r19, %r3, 3;
	add.s32 	%r20, %r18, %r19;
	ld.shared.f64 	%fd2, [%r20];
	mad.lo.s32 	%r21, %r2, %r5, %r4;
	cvta.to.global.u64 	%rd6, %rd2;
	mul.wide.s32 	%rd7, %r21, 8;
	add.s64 	%rd8, %rd6, %rd7;
	st.global.f64 	[%rd8], %fd2;
$L__BB1_4:
	ret;

}


// ===== COMPILED SASS (sm_100) =====

	.target	sm_100

	.elftype	@"ET_EXEC"


//--------------------- .note.nv.tkinfo           --------------------------
	.section	.note.nv.tkinfo,"",@"SHT_NOTE"
	.sectionflags	@"SHF_NOTE_NV_TKINFO"
	.tkinfo
        /*0018*/ 	.word	0x00000002
        /*0030*/ 	.string	""
        /*0030*/ 	.string	"ptxas"
        /*0030*/ 	.string	"Cuda compilation tools, release 13.0, V13.0.88"
        /*0030*/ 	.string	"Build cuda_13.0.r13.0/compiler.36424714_0"
        /*0030*/ 	.string	"-arch sm_100 -m 64 "



//--------------------- .note.nv.cuinfo           --------------------------
	.section	.note.nv.cuinfo,"",@"SHT_NOTE"
	.sectionflags	@"SHF_NOTE_NV_CUINFO"
        /*0018*/ 	.short	0x0002
        /*001a*/ 	.short	0x0064
        /*001c*/ 	.short	0x0082
	.zero		2


//--------------------- .nv.info                  --------------------------
	.section	.nv.info,"",@"SHT_CUDA_INFO"
	.align	4


	//----- nvinfo : EIATTR_REGCOUNT
	.align		4
        /*0000*/ 	.byte	0x04, 0x2f
        /*0002*/ 	.short	(.L_1 - .L_0)
	.align		4
.L_0:
        /*0004*/ 	.word	index@(_Z15transposeGlobalPdS_i)
        /*0008*/ 	.word	0x0000000a


	//----- nvinfo : EIATTR_FRAME_SIZE
	.align		4
.L_1:
        /*000c*/ 	.byte	0x04, 0x11
        /*000e*/ 	.short	(.L_3 - .L_2)
	.align		4
.L_2:
        /*0010*/ 	.word	index@(_Z15transposeGlobalPdS_i)
        /*0014*/ 	.word	0x00000000


	//----- nvinfo : EIATTR_REGCOUNT
	.align		4
.L_3:
        /*0018*/ 	.byte	0x04, 0x2f
        /*001a*/ 	.short	(.L_5 - .L_4)
	.align		4
.L_4:
        /*001c*/ 	.word	index@(_Z15transposeSharedPdS_ii)
        /*0020*/ 	.word	0x0000000c


	//----- nvinfo : EIATTR_FRAME_SIZE
	.align		4
.L_5:
        /*0024*/ 	.byte	0x04, 0x11
        /*0026*/ 	.short	(.L_7 - .L_6)
	.align		4
.L_6:
        /*0028*/ 	.word	index@(_Z15transposeSharedPdS_ii)
        /*002c*/ 	.word	0x00000000


	//----- nvinfo : EIATTR_MIN_STACK_SIZE
	.align		4
.L_7:
        /*0030*/ 	.byte	0x04, 0x12
        /*0032*/ 	.short	(.L_9 - .L_8)
	.align		4
.L_8:
        /*0034*/ 	.word	index@(_Z15transposeSharedPdS_ii)
        /*0038*/ 	.word	0x00000000


	//----- nvinfo : EIATTR_MIN_STACK_SIZE
	.align		4
.L_9:
        /*003c*/ 	.byte	0x04, 0x12
        /*003e*/ 	.short	(.L_11 - .L_10)
	.align		4
.L_10:
        /*0040*/ 	.word	index@(_Z15transposeGlobalPdS_i)
        /*0044*/ 	.word	0x00000000
.L_11:


//--------------------- .nv.compat                --------------------------
	.section	.nv.compat,"",@"SHT_CUDA_COMPAT_INFO"
	.align	4
        /*0000*/ 	.byte	0x02, 0x09, 0x00, 0x00, 0x02, 0x02, 0x01, 0x00, 0x02, 0x05, 0x05, 0x00, 0x03, 0x07, 0x01, 0x01
        /*0010*/ 	.byte	0x02, 0x03, 0x00, 0x00, 0x02, 0x06, 0x01, 0x00, 0x04, 0x0b, 0x08, 0x00, 0x09, 0x00, 0x00, 0x00
        /*0020*/ 	.byte	0x00, 0x00, 0x00, 0x00


//--------------------- .nv.info._Z15transposeSharedPdS_ii --------------------------
	.section	.nv.info._Z15transposeSharedPdS_ii,"",@"SHT_CUDA_INFO"
	.sectionflags	@""
	.align	4


	//----- nvinfo : EIATTR_CUDA_API_VERSION
	.align		4
        /*0000*/ 	.byte	0x04, 0x37
        /*0002*/ 	.short	(.L_13 - .L_12)
.L_12:
        /*0004*/ 	.word	0x00000082


	//----- nvinfo : EIATTR_KPARAM_INFO
	.align		4
.L_13:
        /*0008*/ 	.byte	0x04, 0x17
        /*000a*/ 	.short	(.L_15 - .L_14)
.L_14:
        /*000c*/ 	.word	0x00000000
        /*0010*/ 	.short	0x0003
        /*0012*/ 	.short	0x0014
        /*0014*/ 	.byte	0x00, 0xf0, 0x11, 0x00


	//----- nvinfo : EIATTR_KPARAM_INFO
	.align		4
.L_15:
        /*0018*/ 	.byte	0x04, 0x17
        /*001a*/ 	.short	(.L_17 - .L_16)
.L_16:
        /*001c*/ 	.word	0x00000000
        /*0020*/ 	.short	0x0002
        /*0022*/ 	.short	0x0010
        /*0024*/ 	.byte	0x00, 0xf0, 0x11, 0x00


	//----- nvinfo : EIATTR_KPARAM_INFO
	.align		4
.L_17:
        /*0028*/ 	.byte	0x04, 0x17
        /*002a*/ 	.short	(.L_19 - .L_18)
.L_18:
        /*002c*/ 	.word	0x00000000
        /*0030*/ 	.short	0x0001
        /*0032*/ 	.short	0x0008
        /*0034*/ 	.byte	0x00, 0xf5, 0x21, 0x00


	//----- nvinfo : EIATTR_KPARAM_INFO
	.align		4
.L_19:
        /*0038*/ 	.byte	0x04, 0x17
        /*003a*/ 	.short	(.L_21 - .L_20)
.L_20:
        /*003c*/ 	.word	0x00000000
        /*0040*/ 	.short	0x0000
        /*0042*/ 	.short	0x0000
        /*0044*/ 	.byte	0x00, 0xf5, 0x21, 0x00


	//----- nvinfo : EIATTR_SPARSE_MMA_MASK
	.align		4
.L_21:
        /*0048*/ 	.byte	0x03, 0x50
        /*004a*/ 	.short	0x0000


	//----- nvinfo : EIATTR_MAXREG_COUNT
	.align		4
        /*004c*/ 	.byte	0x03, 0x1b
        /*004e*/ 	.short	0x00ff


	//----- nvinfo : EIATTR_NUM_BARRIERS
	.align		4
        /*0050*/ 	.byte	0x02, 0x4c
        /*0052*/ 	.byte	0x01
	.zero		1


	//----- nvinfo : EIATTR_MERCURY_ISA_VERSION
	.align		4
        /*0054*/ 	.byte	0x03, 0x5f
        /*0056*/ 	.short	0x0101


	//----- nvinfo : EIATTR_VRC_CTA_INIT_COUNT
	.align		4
        /*0058*/ 	.byte	0x02, 0x4a
	.zero		1
	.zero		1


	//----- nvinfo : EIATTR_EXIT_INSTR_OFFSETS
	.align		4
        /*005c*/ 	.byte	0x04, 0x1c
        /*005e*/ 	.short	(.L_23 - .L_22)


	//   ....[0]....
.L_22:
        /*0060*/ 	.word	0x000001a0


	//   ....[1]....
        /*0064*/ 	.word	0x00000250


	//----- nvinfo : EIATTR_CRS_STACK_SIZE
	.align		4
.L_23:
        /*0068*/ 	.byte	0x04, 0x1e
        /*006a*/ 	.short	(.L_25 - .L_24)
.L_24:
        /*006c*/ 	.word	0x00000000


	//----- nvinfo : EIATTR_CBANK_PARAM_SIZE
	.align		4
.L_25:
        /*0070*/ 	.byte	0x03, 0x19
        /*0072*/ 	.short	0x0018


	//----- nvinfo : EIATTR_PARAM_CBANK
	.align		4
        /*0074*/ 	.byte	0x04, 0x0a
        /*0076*/ 	.short	(.L_27 - .L_26)
	.align		4
.L_26:
        /*0078*/ 	.word	index@(.nv.constant0._Z15transposeSharedPdS_ii)
        /*007c*/ 	.short	0x0380
        /*007e*/ 	.short	0x0018


	//----- nvinfo : EIATTR_SW_WAR
	.align		4
.L_27:
        /*0080*/ 	.byte	0x04, 0x36
        /*0082*/ 	.short	(.L_29 - .L_28)
.L_28:
        /*0084*/ 	.word	0x00000008
.L_29:


//--------------------- .nv.info._Z15transposeGlobalPdS_i --------------------------
	.section	.nv.info._Z15transposeGlobalPdS_i,"",@"SHT_CUDA_INFO"
	.sectionflags	@""
	.align	4


	//----- nvinfo : EIATTR_CUDA_API_VERSION
	.align		4
        /*0000*/ 	.byte	0x04, 0x37
        /*0002*/ 	.short	(.L_31 - .L_30)
.L_30:
        /*0004*/ 	.word	0x00000082


	//----- nvinfo : EIATTR_KPARAM_INFO
	.align		4
.L_31:
        /*0008*/ 	.byte	0x04, 0x17
        /*000a*/ 	.short	(.L_33 - .L_32)
.L_32:
        /*000c*/ 	.word	0x00000000
        /*0010*/ 	.short	0x0002
        /*0012*/ 	.short	0x0010
        /*0014*/ 	.byte	0x00, 0xf0, 0x11, 0x00


	//----- nvinfo : EIATTR_KPARAM_INFO
	.align		4
.L_33:
        /*0018*/ 	.byte	0x04, 0x17
        /*001a*/ 	.short	(.L_35 - .L_34)
.L_34:
        /*001c*/ 	.word	0x00000000
        /*0020*/ 	.short	0x0001
        /*0022*/ 	.short	0x0008
        /*0024*/ 	.byte	0x00, 0xf5, 0x21, 0x00


	//----- nvinfo : EIATTR_KPARAM_INFO
	.align		4
.L_35:
        /*0028*/ 	.byte	0x04, 0x17
        /*002a*/ 	.short	(.L_37 - .L_36)
.L_36:
        /*002c*/ 	.word	0x00000000
        /*0030*/ 	.short	0x0000
        /*0032*/ 	.short	0x0000
        /*0034*/ 	.byte	0x00, 0xf5, 0x21, 0x00


	//----- nvinfo : EIATTR_SPARSE_MMA_MASK
	.align		4
.L_37:
        /*0038*/ 	.byte	0x03, 0x50
        /*003a*/ 	.short	0x0000


	//----- nvinfo : EIATTR_MAXREG_COUNT
	.align		4
        /*003c*/ 	.byte	0x03, 0x1b
        /*003e*/ 	.short	0x00ff


	//----- nvinfo : EIATTR_MERCURY_ISA_VERSION
	.align		4
        /*0040*/ 	.byte	0x03, 0x5f
        /*0042*/ 	.short	0x0101


	//----- nvinfo : EIATTR_VRC_CTA_INIT_COUNT
	.align		4
        /*0044*/ 	.byte	0x02, 0x4a
	.zero		1
	.zero		1


	//----- nvinfo : EIATTR_EXIT_INSTR_OFFSETS
	.align		4
        /*0048*/ 	.byte	0x04, 0x1c
        /*004a*/ 	.short	(.L_39 - .L_38)


	//   ....[0]....
.L_38:
        /*004c*/ 	.word	0x000000c0


	//   ....[1]....
        /*0050*/ 	.word	0x00000160


	//----- nvinfo : EIATTR_CBANK_PARAM_SIZE
	.align		4
.L_39:
        /*0054*/ 	.byte	0x03, 0x19
        /*0056*/ 	.short	0x0014


	//----- nvinfo : EIATTR_PARAM_CBANK
	.align		4
        /*0058*/ 	.byte	0x04, 0x0a
        /*005a*/ 	.short	(.L_41 - .L_40)
	.align		4
.L_40:
        /*005c*/ 	.word	index@(.nv.constant0._Z15transposeGlobalPdS_i)
        /*0060*/ 	.short	0x0380
        /*0062*/ 	.short	0x0014


	//----- nvinfo : EIATTR_SW_WAR
	.align		4
.L_41:
        /*0064*/ 	.byte	0x04, 0x36
        /*0066*/ 	.short	(.L_43 - .L_42)
.L_42:
        /*0068*/ 	.word	0x00000008
.L_43:


//--------------------- .nv.callgraph             --------------------------
	.section	.nv.callgraph,"",@"SHT_CUDA_CALLGRAPH"
	.align	4
	.sectionentsize	8
	.align		4
        /*0000*/ 	.word	0x00000000
	.align		4
        /*0004*/ 	.word	0xffffffff
	.align		4
        /*0008*/ 	.word	0x00000000
	.align		4
        /*000c*/ 	.word	0xfffffffe
	.align		4
        /*0010*/ 	.word	0x00000000
	.align		4
        /*0014*/ 	.word	0xfffffffd
	.align		4
        /*0018*/ 	.word	0x00000000
	.align		4
        /*001c*/ 	.word	0xfffffffc


//--------------------- .text._Z15transposeSharedPdS_ii --------------------------
	.section	.text._Z15transposeSharedPdS_ii,"ax",@progbits
	.align	128
        .global         _Z15transposeSharedPdS_ii
        .type           _Z15transposeSharedPdS_ii,@function
        .size           _Z15transposeSharedPdS_ii,(.L_x_4 - _Z15transposeSharedPdS_ii)
        .other          _Z15transposeSharedPdS_ii,@"STO_CUDA_ENTRY STV_DEFAULT"
_Z15transposeSharedPdS_ii:
.text._Z15transposeSharedPdS_ii:
[----:B------:R-:W-:Y:S01]  /*0000*/  LDC R1, c[0x0][0x37c] ;  /* 0x0000df00ff017b82 */ /* 0x000fe20000000800 */
[----:B------:R-:W0:Y:S07]  /*0010*/  S2R R6, SR_TID.X ;  /* 0x0000000000067919 */ /* 0x000e2e0000002100 */
[----:B------:R-:W0:Y:S01]  /*0020*/  S2UR UR4, SR_CTAID.X ;  /* 0x00000000000479c3 */ /* 0x000e220000002500 */
[----:B------:R-:W1:Y:S01]  /*0030*/  LDCU.64 UR6, c[0x0][0x358] ;  /* 0x00006b00ff0677ac */ /* 0x000e620008000a00 */
[----:B------:R-:W-:Y:S01]  /*0040*/  BSSY.RECONVERGENT B0, `(.L_x_0) ;  /* 0x0000014000007945 */ /* 0x000fe20003800200 */
[----:B------:R-:W2:Y:S05]  /*0050*/  S2R R8, SR_TID.Y ;  /* 0x0000000000087919 */ /* 0x000eaa0000002200 */
[----:B------:R-:W0:Y:S08]  /*0060*/  LDC.64 R2, c[0x0][0x390] ;  /* 0x0000e400ff027b82 */ /* 0x000e300000000a00 */
[----:B------:R-:W2:Y:S01]  /*0070*/  S2UR UR5, SR_CTAID.Y ;  /* 0x00000000000579c3 */ /* 0x000ea20000002600 */
[----:B0-----:R-:W-:-:S02]  /*0080*/  IMAD R9, R3, UR4, R6 ;  /* 0x0000000403097c24 */ /* 0x001fc4000f8e0206 */
[----:B--2---:R-:W-:-:S05]  /*0090*/  IMAD R0, R3, UR5, R8 ;  /* 0x0000000503007c24 */ /* 0x004fca000f8e0208 */
[----:B------:R-:W-:-:S04]  /*00a0*/  VIMNMX R3, PT, PT, R9, R0, !PT ;  /* 0x0000000009037248 */ /* 0x000fc80007fe0100 */
[CC--:B------:R-:W-:Y:S02]  /*00b0*/  ISETP.GE.AND P0, PT, R3.reuse, R2.reuse, PT ;  /* 0x000000020300720c */ /* 0x0c0fe40003f06270 */
[----:B------:R-:W-:-:S11]  /*00c0*/  ISETP.GE.AND P1, PT, R3, R2, PT ;  /* 0x000000020300720c */ /* 0x000fd60003f26270 */
[----:B-1----:R-:W-:Y:S05]  /*00d0*/  @P0 BRA `(.L_x_1) ;  /* 0x0000000000280947 */ /* 0x002fea0003800000 */
[----:B------:R-:W0:Y:S01]  /*00e0*/  LDC.64 R4, c[0x0][0x380] ;  /* 0x0000e000ff047b82 */ /* 0x000e220000000a00 */
[----:B------:R-:W-:-:S04]  /*00f0*/  IMAD R3, R0, R2, R9 ;  /* 0x0000000200037224 */ /* 0x000fc800078e0209 */
[----:B0-----:R-:W-:-:S06]  /*0100*/  IMAD.WIDE R4, R3, 0x8, R4 ;  /* 0x0000000803047825 */ /* 0x001fcc00078e0204 */
[----:B------:R-:W2:Y:S01]  /*0110*/  LDG.E.64 R4, desc[UR6][R4.64] ;  /* 0x0000000604047981 */ /* 0x000ea2000c1e1b00 */
[----:B------:R-:W0:Y:S01]  /*0120*/  S2UR UR5, SR_CgaCtaId ;  /* 0x00000000000579c3 */ /* 0x000e220000008800 */
[----:B------:R-:W-:Y:S02]  /*0130*/  UMOV UR4, 0x400 ;  /* 0x0000040000047882 */ /* 0x000fe40000000000 */
[----:B0-----:R-:W-:-:S06]  /*0140*/  ULEA UR4, UR5, UR4, 0x18 ;  /* 0x0000000405047291 */ /* 0x001fcc000f8ec0ff */
[----:B------:R-:W-:-:S04]  /*0150*/  LEA R3, R8, UR4, 0x8 ;  /* 0x0000000408037c11 */ /* 0x000fc8000f8e40ff */
[----:B------:R-:W-:-:S05]  /*0160*/  LEA R3, R6, R3, 0x3 ;  /* 0x0000000306037211 */ /* 0x000fca00078e18ff */
[----:B--2---:R0:W-:Y:S02]  /*0170*/  STS.64 [R3], R4 ;  /* 0x0000000403007388 */ /* 0x0041e40000000a00 */
.L_x_1:
[----:B------:R-:W-:Y:S05]  /*0180*/  BSYNC.RECONVERGENT B0 ;  /* 0x0000000000007941 */ /* 0x000fea0003800200 */
.L_x_0:
[----:B------:R-:W-:Y:S06]  /*0190*/  BAR.SYNC.DEFER_BLOCKING 0x0 ;  /* 0x0000000000007b1d */ /* 0x000fec0000010000 */
[----:B------:R-:W-:Y:S05]  /*01a0*/  @P1 EXIT ;  /* 0x000000000000194d */ /* 0x000fea0003800000 */
[----:B------:R-:W1:Y:S01]  /*01b0*/  S2UR UR5, SR_CgaCtaId ;  /* 0x00000000000579c3 */ /* 0x000e620000008800 */
[----:B------:R-:W-:Y:S02]  /*01c0*/  UMOV UR4, 0x400 ;  /* 0x0000040000047882 */ /* 0x000fe40000000000 */
[----:B-1----:R-:W-:-:S06]  /*01d0*/  ULEA UR4, UR5, UR4, 0x18 ;  /* 0x0000000405047291 */ /* 0x002fcc000f8ec0ff */
[----:B0-----:R-:W-:Y:S02]  /*01e0*/  LEA R3, R6, UR4, 0x8 ;  /* 0x0000000406037c11 */ /* 0x001fe4000f8e40ff */
[----:B------:R-:W0:Y:S02]  /*01f0*/  LDC.64 R6, c[0x0][0x388] ;  /* 0x0000e200ff067b82 */ /* 0x000e240000000a00 */
[----:B------:R-:W-:Y:S01]  /*0200*/  LEA R4, R8, R3, 0x3 ;  /* 0x0000000308047211 */ /* 0x000fe200078e18ff */
[----:B------:R-:W-:-:S05]  /*0210*/  IMAD R3, R9, R2, R0 ;  /* 0x0000000209037224 */ /* 0x000fca00078e0200 */
[----:B------:R-:W1:Y:S01]  /*0220*/  LDS.64 R4, [R4] ;  /* 0x0000000004047984 */ /* 0x000e620000000a00 */
[----:B0-----:R-:W-:-:S05]  /*0230*/  IMAD.WIDE R2, R3, 0x8, R6 ;  /* 0x0000000803027825 */ /* 0x001fca00078e0206 */
[----:B-1----:R-:W-:Y:S01]  /*0240*/  STG.E.64 desc[UR6][R2.64], R4 ;  /* 0x0000000402007986 */ /* 0x002fe2000c101b06 */
[----:B------:R-:W-:Y:S05]  /*0250*/  EXIT ;  /* 0x000000000000794d */ /* 0x000fea0003800000 */
.L_x_2:
[----:B------:R-:W-:-:S00]  /*0260*/  BRA `(.L_x_2) ;  /* 0xfffffffc00fc7947 */ /* 0x000fc0000383ffff */
[----:B------:R-:W-:-:S00]  /*0270*/  NOP ;  /* 0x0000000000007918 */ /* 0x000fc00000000000 */
        /* <DEDUP_REMOVED lines=8> */
.L_x_4:


//--------------------- .text._Z15transposeGlobalPdS_i --------------------------
	.section	.text._Z15transposeGlobalPdS_i,"ax",@progbits
	.align	128
        .global         _Z15transposeGlobalPdS_i
        .type           _Z15transposeGlobalPdS_i,@function
        .size           _Z15transposeGlobalPdS_i,(.L_x_5 - _Z15transposeGlobalPdS_i)
        .other          _Z15transposeGlobalPdS_i,@"STO_CUDA_ENTRY STV_DEFAULT"
_Z15transposeGlobalPdS_i:
.text._Z15transposeGlobalPdS_i:
[----:B------:R-:W-:Y:S01]  /*0000*/  LDC R1, c[0x0][0x37c] ;  /* 0x0000df00ff017b82 */ /* 0x000fe20000000800 */
[----:B------:R-:W0:Y:S07]  /*0010*/  S2R R3, SR_TID.X ;  /* 0x0000000000037919 */ /* 0x000e2e0000002100 */
[----:B------:R-:W0:Y:S01]  /*0020*/  LDC R0, c[0x0][0x360] ;  /* 0x0000d800ff007b82 */ /* 0x000e220000000800 */
[----:B------:R-:W1:Y:S01]  /*0030*/  LDCU UR6, c[0x0][0x390] ;  /* 0x00007200ff0677ac */ /* 0x000e620008000800 */
[----:B------:R-:W2:Y:S06]  /*0040*/  S2R R2, SR_TID.Y ;  /* 0x0000000000027919 */ /* 0x000eac0000002200 */
[----:B------:R-:W0:Y:S08]  /*0050*/  S2UR UR4, SR_CTAID.X ;  /* 0x00000000000479c3 */ /* 0x000e300000002500 */
[----:B------:R-:W2:Y:S08]  /*0060*/  S2UR UR5, SR_CTAID.Y ;  /* 0x00000000000579c3 */ /* 0x000eb00000002600 */
[----:B------:R-:W2:Y:S01]  /*0070*/  LDC R7, c[0x0][0x364] ;  /* 0x0000d900ff077b82 */ /* 0x000ea20000000800 */
[----:B0-----:R-:W-:-:S02]  /*0080*/  IMAD R0, R0, UR4, R3 ;  /* 0x0000000400007c24 */ /* 0x001fc4000f8e0203 */
[----:B--2---:R-:W-:-:S05]  /*0090*/  IMAD R7, R7, UR5, R2 ;  /* 0x0000000507077c24 */ /* 0x004fca000f8e0202 */
[----:B------:R-:W-:-:S04]  /*00a0*/  VIMNMX R2, PT, PT, R0, R7, !PT ;  /* 0x0000000700027248 */ /* 0x000fc80007fe0100 */
[----:B-1----:R-:W-:-:S13]  /*00b0*/  ISETP.GE.AND P0, PT, R2, UR6, PT ;  /* 0x0000000602007c0c */ /* 0x002fda000bf06270 */
[----:B------:R-:W-:Y:S05]  /*00c0*/  @P0 EXIT ;  /* 0x000000000000094d */ /* 0x000fea0003800000 */
[----:B------:R-:W0:Y:S01]  /*00d0*/  LDC.64 R2, c[0x0][0x380] ;  /* 0x0000e000ff027b82 */ /* 0x000e220000000a00 */
[----:B------:R-:W1:Y:S01]  /*00e0*/  LDCU.64 UR4, c[0x0][0x358] ;  /* 0x00006b00ff0477ac */ /* 0x000e620008000a00 */
[----:B------:R-:W-:-:S04]  /*00f0*/  IMAD R5, R0, UR6, R7 ;  /* 0x0000000600057c24 */ /* 0x000fc8000f8e0207 */
[----:B0-----:R-:W-:Y:S02]  /*0100*/  IMAD.WIDE R2, R5, 0x8, R2 ;  /* 0x0000000805027825 */ /* 0x001fe400078e0202 */
[----:B------:R-:W0:Y:S04]  /*0110*/  LDC.64 R4, c[0x0][0x388] ;  /* 0x0000e200ff047b82 */ /* 0x000e280000000a00 */
[----:B-1----:R-:W2:Y:S01]  /*0120*/  LDG.E.64 R2, desc[UR4][R2.64] ;  /* 0x0000000402027981 */ /* 0x002ea2000c1e1b00 */
[----:B------:R-:W-:-:S04]  /*0130*/  IMAD R7, R7, UR6, R0 ;  /* 0x0000000607077c24 */ /* 0x000fc8000f8e0200 */
[----:B0-----:R-:W-:-:S05]  /*0140*/  IMAD.WIDE R4, R7, 0x8, R4 ;  /* 0x0000000807047825 */ /* 0x001fca00078e0204 */
[----:B--2---:R-:W-:Y:S01]  /*0150*/  STG.E.64 desc[UR4][R4.64], R2 ;  /* 0x0000000204007986 */ /* 0x004fe2000c101b04 */
[----:B------:R-:W-:Y:S05]  /*0160*/  EXIT ;  /* 0x000000000000794d */ /* 0x000fea0003800000 */
.L_x_3:
        /* <DEDUP_REMOVED lines=9> */
.L_x_5:


//--------------------- .nv.shared._Z15transposeSharedPdS_ii --------------------------
	.section	.nv.shared._Z15transposeSharedPdS_ii,"aw",@nobits
	.sectionflags	@""
	.align	8
.nv.shared._Z15transposeSharedPdS_ii:
	.zero		9216


//--------------------- .nv.shared.reserved.0     --------------------------
	.section	.nv.shared.reserved.0,"aw",@nobits
	.weak		__nv_reservedSMEM_offset_0_alias
	.size		__nv_reservedSMEM_offset_0_alias, 0, 64
	.other		__nv_reservedSMEM_offset_0_alias,@"STO_CUDA_RESERVED_SHARED STV_DEFAULT"
__nv_reservedSMEM_offset_0_alias:
	.zero		0
	.zero		64


//--------------------- .nv.constant0._Z15transposeSharedPdS_ii --------------------------
	.section	.nv.constant0._Z15transposeSharedPdS_ii,"a",@progbits
	.sectionflags	@""
	.align	4
.nv.constant0._Z15transposeSharedPdS_ii:
	.zero		920


//--------------------- .nv.constant0._Z15transposeGlobalPdS_i --------------------------
	.section	.nv.constant0._Z15transposeGlobalPdS_i,"a",@progbits
	.sectionflags	@""
	.align	4
.nv.constant0._Z15transposeGlobalPdS_i:
	.zero		916


//--------------------- SYMBOLS --------------------------

	.type		.nv.reservedSmem.offset0,@object
	.size		.nv.reservedSmem.offset0,0x4
	.type		.nv.reservedSmem.cap,@object
	.size		.nv.reservedSmem.cap,0x4
